//
// Generated by NVIDIA NVVM Compiler
//
// Compiler Build ID: CL-36424714
// Cuda compilation tools, release 13.0, V13.0.88
// Based on NVVM 20.0.0
//

.version 9.0
.target sm_100
.address_size 64

	// .globl	_Z24multiplyNumbersByAScalarPff

.visible .entry _Z24multiplyNumbersByAScalarPff(
	.param .u64 .ptr .align 1 _Z24multiplyNumbersByAScalarPff_param_0,
	.param .f32 _Z24multiplyNumbersByAScalarPff_param_1
)
{
	.reg .b32 	%r<2>;
	.reg .b32 	%f<4>;
	.reg .b64 	%rd<5>;

	ld.param.u64 	%rd1, [_Z24multiplyNumbersByAScalarPff_param_0];
	ld.param.f32 	%f1, [_Z24multiplyNumbersByAScalarPff_param_1];
	cvta.to.global.u64 	%rd2, %rd1;
	mov.u32 	%r1, %ctaid.x;
	mul.wide.u32 	%rd3, %r1, 4;
	add.s64 	%rd4, %rd2, %rd3;
	ld.global.f32 	%f2, [%rd4];
	mul.f32 	%f3, %f1, %f2;
	st.global.f32 	[%rd4], %f3;
	ret;

}


// ===== COMPILED SASS (sm_100) =====

	.target	sm_100

	.elftype	@"ET_EXEC"


//--------------------- .note.nv.tkinfo           --------------------------
	.section	.note.nv.tkinfo,"",@"SHT_NOTE"
	.sectionflags	@"SHF_NOTE_NV_TKINFO"
	.tkinfo
        /*0018*/ 	.word	0x00000002
        /*0030*/ 	.string	""
        /*0030*/ 	.string	"ptxas"
        /*0030*/ 	.string	"Cuda compilation tools, release 13.0, V13.0.88"
        /*0030*/ 	.string	"Build cuda_13.0.r13.0/compiler.36424714_0"
        /*0030*/ 	.string	"-arch sm_100 -m 64 "



//--------------------- .note.nv.cuinfo           --------------------------
	.section	.note.nv.cuinfo,"",@"SHT_NOTE"
	.sectionflags	@"SHF_NOTE_NV_CUINFO"
        /*0018*/ 	.short	0x0002
        /*001a*/ 	.short	0x0064
        /*001c*/ 	.short	0x0082
	.zero		2


//--------------------- .nv.info                  --------------------------
	.section	.nv.info,"",@"SHT_CUDA_INFO"
	.align	4


	//----- nvinfo : EIATTR_REGCOUNT
	.align		4
        /*0000*/ 	.byte	0x04, 0x2f
        /*0002*/ 	.short	(.L_1 - .L_0)
	.align		4
.L_0:
        /*0004*/ 	.word	index@(_Z24multiplyNumbersByAScalarPff)
        /*0008*/ 	.word	0x00000008


	//----- nvinfo : EIATTR_FRAME_SIZE
	.align		4
.L_1:
        /*000c*/ 	.byte	0x04, 0x11
        /*000e*/ 	.short	(.L_3 - .L_2)
	.align		4
.L_2:
        /*0010*/ 	.word	index@(_Z24multiplyNumbersByAScalarPff)
        /*0014*/ 	.word	0x00000000


	//----- nvinfo : EIATTR_MIN_STACK_SIZE
	.align		4
.L_3:
        /*0018*/ 	.byte	0x04, 0x12
        /*001a*/ 	.short	(.L_5 - .L_4)
	.align		4
.L_4:
        /*001c*/ 	.word	index@(_Z24multiplyNumbersByAScalarPff)
        /*0020*/ 	.word	0x00000000
.L_5:


//--------------------- .nv.compat                --------------------------
	.section	.nv.compat,"",@"SHT_CUDA_COMPAT_INFO"
	.align	4
        /*0000*/ 	.byte	0x02, 0x09, 0x00, 0x00, 0x02, 0x02, 0x01, 0x00, 0x02, 0x05, 0x05, 0x00, 0x03, 0x07, 0x01, 0x01
        /*0010*/ 	.byte	0x02, 0x03, 0x00, 0x00, 0x02, 0x06, 0x01, 0x00, 0x04, 0x0b, 0x08, 0x00, 0x09, 0x00, 0x00, 0x00
        /*0020*/ 	.byte	0x00, 0x00, 0x00, 0x00


//--------------------- .nv.info._Z24multiplyNumbersByAScalarPff --------------------------
	.section	.nv.info._Z24multiplyNumbersByAScalarPff,"",@"SHT_CUDA_INFO"
	.sectionflags	@""
	.align	4


	//----- nvinfo : EIATTR_CUDA_API_VERSION
	.align		4
        /*0000*/ 	.byte	0x04, 0x37
        /*0002*/ 	.short	(.L_7 - .L_6)
.L_6:
        /*0004*/ 	.word	0x00000082


	//----- nvinfo : EIATTR_KPARAM_INFO
	.align		4
.L_7:
        /*0008*/ 	.byte	0x04, 0x17
        /*000a*/ 	.short	(.L_9 - .L_8)
.L_8:
        /*000c*/ 	.word	0x00000000
        /*0010*/ 	.short	0x0001
        /*0012*/ 	.short	0x0008
        /*0014*/ 	.byte	0x00, 0xf0, 0x11, 0x00


	//----- nvinfo : EIATTR_KPARAM_INFO
	.align		4
.L_9:
        /*0018*/ 	.byte	0x04, 0x17
        /*001a*/ 	.short	(.L_11 - .L_10)
.L_10:
        /*001c*/ 	.word	0x00000000
        /*0020*/ 	.short	0x0000
        /*0022*/ 	.short	0x0000
        /*0024*/ 	.byte	0x00, 0xf5, 0x21, 0x00


	//----- nvinfo : EIATTR_SPARSE_MMA_MASK
	.align		4
.L_11:
        /*0028*/ 	.byte	0x03, 0x50
        /*002a*/ 	.short	0x0000


	//----- nvinfo : EIATTR_MAXREG_COUNT
	.align		4
        /*002c*/ 	.byte	0x03, 0x1b
        /*002e*/ 	.short	0x00ff


	//----- nvinfo : EIATTR_MERCURY_ISA_VERSION
	.align		4
        /*0030*/ 	.byte	0x03, 0x5f
        /*0032*/ 	.short	0x0101


	//----- nvinfo : EIATTR_VRC_CTA_INIT_COUNT
	.align		4
        /*0034*/ 	.byte	0x02, 0x4a
	.zero		1
	.zero		1


	//----- nvinfo : EIATTR_EXIT_INSTR_OFFSETS
	.align		4
        /*0038*/ 	.byte	0x04, 0x1c
        /*003a*/ 	.short	(.L_13 - .L_12)


	//   ....[0]....
.L_12:
        /*003c*/ 	.word	0x00000090


	//----- nvinfo : EIATTR_CBANK_PARAM_SIZE
	.align		4
.L_13:
        /*0040*/ 	.byte	0x03, 0x19
        /*0042*/ 	.short	0x000c


	//----- nvinfo : EIATTR_PARAM_CBANK
	.align		4
        /*0044*/ 	.byte	0x04, 0x0a
        /*0046*/ 	.short	(.L_15 - .L_14)
	.align		4
.L_14:
        /*0048*/ 	.word	index@(.nv.constant0._Z24multiplyNumbersByAScalarPff)
        /*004c*/ 	.short	0x0380
        /*004e*/ 	.short	0x000c


	//----- nvinfo : EIATTR_SW_WAR
	.align		4
.L_15:
        /*0050*/ 	.byte	0x04, 0x36
        /*0052*/ 	.short	(.L_17 - .L_16)
.L_16:
        /*0054*/ 	.word	0x00000008
.L_17:


//--------------------- .nv.callgraph             --------------------------
	.section	.nv.callgraph,"",@"SHT_CUDA_CALLGRAPH"
	.align	4
	.sectionentsize	8
	.align		4
        /*0000*/ 	.word	0x00000000
	.align		4
        /*0004*/ 	.word	0xffffffff
	.align		4
        /*0008*/ 	.word	0x00000000
	.align		4
        /*000c*/ 	.word	0xfffffffe
	.align		4
        /*0010*/ 	.word	0x00000000
	.align		4
        /*0014*/ 	.word	0xfffffffd
	.align		4
        /*0018*/ 	.word	0x00000000
	.align		4
        /*001c*/ 	.word	0xfffffffc


//--------------------- .text._Z24multiplyNumbersByAScalarPff --------------------------
	.section	.text._Z24multiplyNumbersByAScalarPff,"ax",@progbits
	.align	128
        .global         _Z24multiplyNumbersByAScalarPff
        .type           _Z24multiplyNumbersByAScalarPff,@function
        .size           _Z24multiplyNumbersByAScalarPff,(.L_x_1 - _Z24multiplyNumbersByAScalarPff)
        .other          _Z24multiplyNumbersByAScalarPff,@"STO_CUDA_ENTRY STV_DEFAULT"
_Z24multiplyNumbersByAScalarPff:
.text._Z24multiplyNumbersByAScalarPff:
[----:B------:R-:W-:Y:S01]  /*0000*/  LDC R1, c[0x0][0x37c] ;  /* 0x0000df00ff017b82 */ /* 0x000fe20000000800 */
[----:B------:R-:W0:Y:S07]  /*0010*/  S2R R5, SR_CTAID.X ;  /* 0x0000000000057919 */ /* 0x000e2e0000002500 */
[----:B------:R-:W0:Y:S01]  /*0020*/  LDC.64 R2, c[0x0][0x380] ;  /* 0x0000e000ff027b82 */ /* 0x000e220000000a00 */
[----:B------:R-:W1:Y:S01]  /*0030*/  LDCU.64 UR4, c[0x0][0x358] ;  /* 0x00006b00ff0477ac */ /* 0x000e620008000a00 */
[----:B------:R-:W2:Y:S01]  /*0040*/  LDCU UR6, c[0x0][0x388] ;  /* 0x00007100ff0677ac */ /* 0x000ea20008000800 */
[----:B0-----:R-:W-:-:S05]  /*0050*/  IMAD.WIDE.U32 R2, R5, 0x4, R2 ;  /* 0x0000000405027825 */ /* 0x001fca00078e0002 */
[----:B-1----:R-:W2:Y:S02]  /*0060*/  LDG.E R0, desc[UR4][R2.64] ;  /* 0x0000000402007981 */ /* 0x002ea4000c1e1900 */
[----:B--2---:R-:W-:-:S05]  /*0070*/  FMUL R5, R0, UR6 ;  /* 0x0000000600057c20 */ /* 0x004fca0008400000 */
[----:B------:R-:W-:Y:S01]  /*0080*/  STG.E desc[UR4][R2.64], R5 ;  /* 0x0000000502007986 */ /* 0x000fe2000c101904 */
[----:B------:R-:W-:Y:S05]  /*0090*/  EXIT ;  /* 0x000000000000794d */ /* 0x000fea0003800000 */
.L_x_0:
[----:B------:R-:W-:-:S00]  /*00a0*/  BRA `(.L_x_0) ;  /* 0xfffffffc00fc7947 */ /* 0x000fc0000383ffff */
[----:B------:R-:W-:-:S00]  /*00b0*/  NOP ;  /* 0x0000000000007918 */ /* 0x000fc00000000000 */
        /* <DEDUP_REMOVED lines=12> */
.L_x_1:


//--------------------- .nv.shared.reserved.0     --------------------------
	.section	.nv.shared.reserved.0,"aw",@nobits
	.weak		__nv_reservedSMEM_offset_0_alias
	.size		__nv_reservedSMEM_offset_0_alias, 0, 64
	.other		__nv_reservedSMEM_offset_0_alias,@"STO_CUDA_RESERVED_SHARED STV_DEFAULT"
__nv_reservedSMEM_offset_0_alias:
	.zero		0
	.zero		64


//--------------------- .nv.constant0._Z24multiplyNumbersByAScalarPff --------------------------
	.section	.nv.constant0._Z24multiplyNumbersByAScalarPff,"a",@progbits
	.sectionflags	@""
	.align	4
.nv.constant0._Z24multiplyNumbersByAScalarPff:
	.zero		908


//--------------------- SYMBOLS --------------------------

	.type		.nv.reservedSmem.offset0,@object
	.size		.nv.reservedSmem.offset0,0x4
